//
// Generated by NVIDIA NVVM Compiler
//
// Compiler Build ID: CL-36424714
// Cuda compilation tools, release 13.0, V13.0.88
// Based on NVVM 20.0.0
//

.version 9.0
.target sm_100
.address_size 64

	// .globl	_Z5doGPUPfS_
.extern .func  (.param .b32 func_retval0) vprintf
(
	.param .b64 vprintf_param_0,
	.param .b64 vprintf_param_1
)
;
.global .align 1 .b8 $str[17] = {99, 97, 108, 99, 32, 105, 100, 120, 58, 32, 105, 58, 32, 37, 100, 10};

.visible .entry _Z5doGPUPfS_(
	.param .u64 .ptr .align 1 _Z5doGPUPfS__param_0,
	.param .u64 .ptr .align 1 _Z5doGPUPfS__param_1
)
{
	.local .align 8 .b8 	__local_depot0[8];
	.reg .b64 	%SP;
	.reg .b64 	%SPL;
	.reg .b32 	%r<4>;
	.reg .b32 	%f<2>;
	.reg .b64 	%rd<12>;

	mov.u64 	%SPL, __local_depot0;
	cvta.local.u64 	%SP, %SPL;
	ld.param.u64 	%rd1, [_Z5doGPUPfS__param_0];
	ld.param.u64 	%rd2, [_Z5doGPUPfS__param_1];
	cvta.to.global.u64 	%rd3, %rd2;
	cvta.to.global.u64 	%rd4, %rd1;
	add.u64 	%rd5, %SP, 0;
	add.u64 	%rd6, %SPL, 0;
	mov.u32 	%r1, %tid.x;
	st.local.u32 	[%rd6], %r1;
	mov.u64 	%rd7, $str;
	cvta.global.u64 	%rd8, %rd7;
	{ // callseq 0, 0
	.param .b64 param0;
	st.param.b64 	[param0], %rd8;
	.param .b64 param1;
	st.param.b64 	[param1], %rd5;
	.param .b32 retval0;
	call.uni (retval0), 
	vprintf, 
	(
	param0, 
	param1
	);
	ld.param.b32 	%r2, [retval0];
	} // callseq 0
	mul.wide.u32 	%rd9, %r1, 4;
	add.s64 	%rd10, %rd4, %rd9;
	ld.global.f32 	%f1, [%rd10];
	add.s64 	%rd11, %rd3, %rd9;
	st.global.f32 	[%rd11], %f1;
	ret;

}


// ===== COMPILED SASS (sm_100) =====

	.target	sm_100

	.elftype	@"ET_EXEC"


//--------------------- .note.nv.tkinfo           --------------------------
	.section	.note.nv.tkinfo,"",@"SHT_NOTE"
	.sectionflags	@"SHF_NOTE_NV_TKINFO"
	.tkinfo
        /*0018*/ 	.word	0x00000002
        /*0030*/ 	.string	""
        /*0030*/ 	.string	"ptxas"
        /*0030*/ 	.string	"Cuda compilation tools, release 13.0, V13.0.88"
        /*0030*/ 	.string	"Build cuda_13.0.r13.0/compiler.36424714_0"
        /*0030*/ 	.string	"-arch sm_100 -m 64 "



//--------------------- .note.nv.cuinfo           --------------------------
	.section	.note.nv.cuinfo,"",@"SHT_NOTE"
	.sectionflags	@"SHF_NOTE_NV_CUINFO"
        /*0018*/ 	.short	0x0002
        /*001a*/ 	.short	0x0064
        /*001c*/ 	.short	0x0082
	.zero		2


//--------------------- .nv.info                  --------------------------
	.section	.nv.info,"",@"SHT_CUDA_INFO"
	.align	4


	//----- nvinfo : EIATTR_REGCOUNT
	.align		4
        /*0000*/ 	.byte	0x04, 0x2f
        /*0002*/ 	.short	(.L_2 - .L_1)
	.align		4
.L_1:
        /*0004*/ 	.word	index@(_Z5doGPUPfS_)
        /*0008*/ 	.word	0x00000018


	//----- nvinfo : EIATTR_FRAME_SIZE
	.align		4
.L_2:
        /*000c*/ 	.byte	0x04, 0x11
        /*000e*/ 	.short	(.L_4 - .L_3)
	.align		4
.L_3:
        /*0010*/ 	.word	index@(_Z5doGPUPfS_)
        /*0014*/ 	.word	0x00000008


	//----- nvinfo : EIATTR_MIN_STACK_SIZE
	.align		4
.L_4:
        /*0018*/ 	.byte	0x04, 0x12
        /*001a*/ 	.short	(.L_6 - .L_5)
	.align		4
.L_5:
        /*001c*/ 	.word	index@(_Z5doGPUPfS_)
        /*0020*/ 	.word	0x00000008
.L_6:


//--------------------- .nv.compat                --------------------------
	.section	.nv.compat,"",@"SHT_CUDA_COMPAT_INFO"
	.align	4
        /*0000*/ 	.byte	0x02, 0x09, 0x00, 0x00, 0x02, 0x02, 0x01, 0x00, 0x02, 0x05, 0x05, 0x00, 0x03, 0x07, 0x01, 0x01
        /*0010*/ 	.byte	0x02, 0x03, 0x00, 0x00, 0x02, 0x06, 0x01, 0x00, 0x04, 0x0b, 0x08, 0x00, 0x09, 0x00, 0x00, 0x00
        /*0020*/ 	.byte	0x00, 0x00, 0x00, 0x00


//--------------------- .nv.info._Z5doGPUPfS_     --------------------------
	.section	.nv.info._Z5doGPUPfS_,"",@"SHT_CUDA_INFO"
	.sectionflags	@""
	.align	4


	//----- nvinfo : EIATTR_CUDA_API_VERSION
	.align		4
        /*0000*/ 	.byte	0x04, 0x37
        /*0002*/ 	.short	(.L_8 - .L_7)
.L_7:
        /*0004*/ 	.word	0x00000082


	//----- nvinfo : EIATTR_KPARAM_INFO
	.align		4
.L_8:
        /*0008*/ 	.byte	0x04, 0x17
        /*000a*/ 	.short	(.L_10 - .L_9)
.L_9:
        /*000c*/ 	.word	0x00000000
        /*0010*/ 	.short	0x0001
        /*0012*/ 	.short	0x0008
        /*0014*/ 	.byte	0x00, 0xf5, 0x21, 0x00


	//----- nvinfo : EIATTR_KPARAM_INFO
	.align		4
.L_10:
        /*0018*/ 	.byte	0x04, 0x17
        /*001a*/ 	.short	(.L_12 - .L_11)
.L_11:
        /*001c*/ 	.word	0x00000000
        /*0020*/ 	.short	0x0000
        /*0022*/ 	.short	0x0000
        /*0024*/ 	.byte	0x00, 0xf5, 0x21, 0x00


	//----- nvinfo : EIATTR_SPARSE_MMA_MASK
	.align		4
.L_12:
        /*0028*/ 	.byte	0x03, 0x50
        /*002a*/ 	.short	0x0000


	//----- nvinfo : EIATTR_MAXREG_COUNT
	.align		4
        /*002c*/ 	.byte	0x03, 0x1b
        /*002e*/ 	.short	0x00ff


	//----- nvinfo : EIATTR_EXTERNS
	.align		4
        /*0030*/ 	.byte	0x04, 0x0f
        /*0032*/ 	.short	(.L_14 - .L_13)


	//   ....[0]....
	.align		4
.L_13:
        /*0034*/ 	.word	index@(vprintf)


	//----- nvinfo : EIATTR_MERCURY_ISA_VERSION
	.align		4
.L_14:
        /*0038*/ 	.byte	0x03, 0x5f
        /*003a*/ 	.short	0x0101


	//----- nvinfo : EIATTR_VRC_CTA_INIT_COUNT
	.align		4
        /*003c*/ 	.byte	0x02, 0x4a
	.zero		1
	.zero		1


	//----- nvinfo : EIATTR_SYSCALL_OFFSETS
	.align		4
        /*0040*/ 	.byte	0x04, 0x46
        /*0042*/ 	.short	(.L_16 - .L_15)


	//   ....[0]....
.L_15:
        /*0044*/ 	.word	0x000000f0


	//----- nvinfo : EIATTR_EXIT_INSTR_OFFSETS
	.align		4
.L_16:
        /*0048*/ 	.byte	0x04, 0x1c
        /*004a*/ 	.short	(.L_18 - .L_17)


	//   ....[0]....
.L_17:
        /*004c*/ 	.word	0x00000160


	//----- nvinfo : EIATTR_CBANK_PARAM_SIZE
	.align		4
.L_18:
        /*0050*/ 	.byte	0x03, 0x19
        /*0052*/ 	.short	0x0010


	//----- nvinfo : EIATTR_PARAM_CBANK
	.align		4
        /*0054*/ 	.byte	0x04, 0x0a
        /*0056*/ 	.short	(.L_20 - .L_19)
	.align		4
.L_19:
        /*0058*/ 	.word	index@(.nv.constant0._Z5doGPUPfS_)
        /*005c*/ 	.short	0x0380
        /*005e*/ 	.short	0x0010


	//----- nvinfo : EIATTR_SW_WAR
	.align		4
.L_20:
        /*0060*/ 	.byte	0x04, 0x36
        /*0062*/ 	.short	(.L_22 - .L_21)
.L_21:
        /*0064*/ 	.word	0x00000008
.L_22:


//--------------------- .nv.callgraph             --------------------------
	.section	.nv.callgraph,"",@"SHT_CUDA_CALLGRAPH"
	.align	4
	.sectionentsize	8
	.align		4
        /*0000*/ 	.word	0x00000000
	.align		4
        /*0004*/ 	.word	0xffffffff
	.align		4
        /*0008*/ 	.word	index@(_Z5doGPUPfS_)
	.align		4
        /*000c*/ 	.word	index@(vprintf)
	.align		4
        /*0010*/ 	.word	0x00000000
	.align		4
        /*0014*/ 	.word	0xfffffffe
	.align		4
        /*0018*/ 	.word	0x00000000
	.align		4
        /*001c*/ 	.word	0xfffffffd
	.align		4
        /*0020*/ 	.word	0x00000000
	.align		4
        /*0024*/ 	.word	0xfffffffc


//--------------------- .nv.constant4             --------------------------
	.section	.nv.constant4,"a",@progbits
	.align	8
	.align		8
.nv.constant4:
        /*0000*/ 	.dword	vprintf
	.align		8
        /*0008*/ 	.dword	$str


//--------------------- .text._Z5doGPUPfS_        --------------------------
	.section	.text._Z5doGPUPfS_,"ax",@progbits
	.align	128
        .global         _Z5doGPUPfS_
        .type           _Z5doGPUPfS_,@function
        .size           _Z5doGPUPfS_,(.L_x_2 - _Z5doGPUPfS_)
        .other          _Z5doGPUPfS_,@"STO_CUDA_ENTRY STV_DEFAULT"
_Z5doGPUPfS_:
.text._Z5doGPUPfS_:
[----:B------:R-:W0:Y:S01]  /*0000*/  LDC R1, c[0x0][0x37c] ;  /* 0x0000df00ff017b82 */ /* 0x000e220000000800 */
[----:B------:R-:W1:Y:S01]  /*0010*/  S2R R16, SR_TID.X ;  /* 0x0000000000107919 */ /* 0x000e620000002100 */
[----:B0-----:R-:W-:Y:S01]  /*0020*/  VIADD R1, R1, 0xfffffff8 ;  /* 0xfffffff801017836 */ /* 0x001fe20000000000 */
[----:B------:R-:W-:Y:S01]  /*0030*/  MOV R0, 0x0 ;  /* 0x0000000000007802 */ /* 0x000fe20000000f00 */
[----:B------:R-:W0:Y:S04]  /*0040*/  LDCU UR4, c[0x0][0x2f8] ;  /* 0x00005f00ff0477ac */ /* 0x000e280008000800 */
[----:B------:R2:W3:Y:S01]  /*0050*/  LDC.64 R2, c[0x4][R0] ;  /* 0x0100000000027b82 */ /* 0x0004e20000000a00 */
[----:B------:R-:W4:Y:S01]  /*0060*/  LDCU.64 UR6, c[0x4][0x8] ;  /* 0x01000100ff0677ac */ /* 0x000f220008000a00 */
[----:B------:R-:W5:Y:S01]  /*0070*/  LDCU UR5, c[0x0][0x2fc] ;  /* 0x00005f80ff0577ac */ /* 0x000f620008000800 */
[----:B------:R-:W1:Y:S01]  /*0080*/  LDCU.64 UR36, c[0x0][0x358] ;  /* 0x00006b00ff2477ac */ /* 0x000e620008000a00 */
[----:B0-----:R-:W-:Y:S01]  /*0090*/  IADD3 R6, P0, PT, R1, UR4, RZ ;  /* 0x0000000401067c10 */ /* 0x001fe2000ff1e0ff */
[----:B----4-:R-:W-:Y:S01]  /*00a0*/  IMAD.U32 R4, RZ, RZ, UR6 ;  /* 0x00000006ff047e24 */ /* 0x010fe2000f8e00ff */
[----:B------:R-:W-:-:S02]  /*00b0*/  MOV R5, UR7 ;  /* 0x0000000700057c02 */ /* 0x000fc40008000f00 */
[----:B-----5:R-:W-:Y:S01]  /*00c0*/  IADD3.X R7, PT, PT, RZ, UR5, RZ, P0, !PT ;  /* 0x00000005ff077c10 */ /* 0x020fe200087fe4ff */
[----:B-1----:R2:W-:Y:S08]  /*00d0*/  STL [R1], R16 ;  /* 0x0000001001007387 */ /* 0x0025f00000100800 */
[----:B------:R-:W-:-:S07]  /*00e0*/  LEPC R20, `(.L_x_0) ;  /* 0x000000001014794e */ /* 0x000fce0000000000 */
[----:B--23--:R-:W-:Y:S05]  /*00f0*/  CALL.ABS.NOINC R2 ;  /* 0x0000000002007343 */ /* 0x00cfea0003c00000 */
.L_x_0:
[----:B------:R-:W0:Y:S08]  /*0100*/  LDC.64 R2, c[0x0][0x380] ;  /* 0x0000e000ff027b82 */ /* 0x000e300000000a00 */
[----:B------:R-:W1:Y:S01]  /*0110*/  LDC.64 R4, c[0x0][0x388] ;  /* 0x0000e200ff047b82 */ /* 0x000e620000000a00 */
[----:B0-----:R-:W-:-:S06]  /*0120*/  IMAD.WIDE.U32 R2, R16, 0x4, R2 ;  /* 0x0000000410027825 */ /* 0x001fcc00078e0002 */
[----:B------:R-:W2:Y:S01]  /*0130*/  LDG.E R3, desc[UR36][R2.64] ;  /* 0x0000002402037981 */ /* 0x000ea2000c1e1900 */
[----:B-1----:R-:W-:-:S05]  /*0140*/  IMAD.WIDE.U32 R16, R16, 0x4, R4 ;  /* 0x0000000410107825 */ /* 0x002fca00078e0004 */
[----:B--2---:R-:W-:Y:S01]  /*0150*/  STG.E desc[UR36][R16.64], R3 ;  /* 0x0000000310007986 */ /* 0x004fe2000c101924 */
[----:B------:R-:W-:Y:S05]  /*0160*/  EXIT ;  /* 0x000000000000794d */ /* 0x000fea0003800000 */
.L_x_1:
[----:B------:R-:W-:-:S00]  /*0170*/  BRA `(.L_x_1) ;  /* 0xfffffffc00fc7947 */ /* 0x000fc0000383ffff */
[----:B------:R-:W-:-:S00]  /*0180*/  NOP ;  /* 0x0000000000007918 */ /* 0x000fc00000000000 */
[----:B------:R-:W-:-:S00]  /*0190*/  NOP ;  /* 0x0000000000007918 */ /* 0x000fc00000000000 */
[----:B------:R-:W-:-:S00]  /*01a0*/  NOP ;  /* 0x0000000000007918 */ /* 0x000fc00000000000 */
[----:B------:R-:W-:-:S00]  /*01b0*/  NOP ;  /* 0x0000000000007918 */ /* 0x000fc00000000000 */
[----:B------:R-:W-:-:S00]  /*01c0*/  NOP ;  /* 0x0000000000007918 */ /* 0x000fc00000000000 */
[----:B------:R-:W-:-:S00]  /*01d0*/  NOP ;  /* 0x0000000000007918 */ /* 0x000fc00000000000 */
[----:B------:R-:W-:-:S00]  /*01e0*/  NOP ;  /* 0x0000000000007918 */ /* 0x000fc00000000000 */
[----:B------:R-:W-:-:S00]  /*01f0*/  NOP ;  /* 0x0000000000007918 */ /* 0x000fc00000000000 */
.L_x_2:


//--------------------- .nv.global.init           --------------------------
	.section	.nv.global.init,"aw",@progbits
.nv.global.init:
	.type		$str,@object
	.size		$str,(.L_0 - $str)
$str:
        /*0000*/ 	.byte	0x63, 0x61, 0x6c, 0x63, 0x20, 0x69, 0x64, 0x78, 0x3a, 0x20, 0x69, 0x3a, 0x20, 0x25, 0x64, 0x0a
        /*0010*/ 	.byte	0x00
.L_0:


//--------------------- .nv.shared.reserved.0     --------------------------
	.section	.nv.shared.reserved.0,"aw",@nobits
	.weak		__nv_reservedSMEM_offset_0_alias
	.size		__nv_reservedSMEM_offset_0_alias, 0, 64
	.other		__nv_reservedSMEM_offset_0_alias,@"STO_CUDA_RESERVED_SHARED STV_DEFAULT"
__nv_reservedSMEM_offset_0_alias:
	.zero		0
	.zero		64


//--------------------- .nv.constant0._Z5doGPUPfS_ --------------------------
	.section	.nv.constant0._Z5doGPUPfS_,"a",@progbits
	.sectionflags	@""
	.align	4
.nv.constant0._Z5doGPUPfS_:
	.zero		912


//--------------------- SYMBOLS --------------------------

	.type		.nv.reservedSmem.offset0,@object
	.size		.nv.reservedSmem.offset0,0x4
	.type		vprintf,@function
